//
// Generated by NVIDIA NVVM Compiler
//
// Compiler Build ID: CL-36424714
// Cuda compilation tools, release 13.0, V13.0.88
// Based on NVVM 20.0.0
//

.version 9.0
.target sm_100
.address_size 64

	// .globl	_Z7mem_latPjS_PmS0_

.visible .entry _Z7mem_latPjS_PmS0_(
	.param .u64 .ptr .align 1 _Z7mem_latPjS_PmS0__param_0,
	.param .u64 .ptr .align 1 _Z7mem_latPjS_PmS0__param_1,
	.param .u64 .ptr .align 1 _Z7mem_latPjS_PmS0__param_2,
	.param .u64 .ptr .align 1 _Z7mem_latPjS_PmS0__param_3
)
{
	.reg .pred 	%p<7>;
	.reg .b32 	%r<28>;
	.reg .b64 	%rd<49>;

	ld.param.u64 	%rd15, [_Z7mem_latPjS_PmS0__param_0];
	ld.param.u64 	%rd16, [_Z7mem_latPjS_PmS0__param_1];
	ld.param.u64 	%rd17, [_Z7mem_latPjS_PmS0__param_2];
	ld.param.u64 	%rd18, [_Z7mem_latPjS_PmS0__param_3];
	cvta.to.global.u64 	%rd1, %rd17;
	mov.u32 	%r26, %tid.x;
	mov.u32 	%r15, %ctaid.x;
	mov.u32 	%r16, %ntid.x;
	mad.lo.s32 	%r2, %r15, %r16, %r26;
	setp.gt.u32 	%p1, %r2, 917499;
	@%p1 bra 	$L__BB0_3;
	mul.wide.u32 	%rd19, %r2, 8;
	add.s64 	%rd20, %rd17, %rd19;
	add.s64 	%rd45, %rd20, 32;
	add.s64 	%rd44, %rd1, %rd19;
	mov.u32 	%r23, %r2;
$L__BB0_2:
	st.global.u64 	[%rd44], %rd45;
	add.s32 	%r4, %r23, 163840;
	add.s64 	%rd45, %rd45, 1310720;
	add.s64 	%rd44, %rd44, 1310720;
	setp.lt.u32 	%p2, %r23, 753660;
	mov.u32 	%r23, %r4;
	@%p2 bra 	$L__BB0_2;
$L__BB0_3:
	setp.gt.u32 	%p3, %r2, 3;
	@%p3 bra 	$L__BB0_9;
	cvt.u64.u32 	%rd8, %r26;
	add.s64 	%rd23, %rd17, %rd8;
	mul.wide.u32 	%rd24, %r26, 8;
	add.s64 	%rd25, %rd1, %rd24;
	st.global.u64 	[%rd25+7340000], %rd23;
	add.s64 	%rd22, %rd17, %rd24;
	// begin inline asm
	{	
ld.global.cv.u64 %rd47, [%rd22];
	}
	// end inline asm
	// begin inline asm
	bar.sync 0;
	// end inline asm
	// begin inline asm
	mov.u32 %r17, %clock;
	// end inline asm
	sub.s32 	%r18, 32763, %r26;
	shr.u32 	%r19, %r18, 2;
	add.s32 	%r6, %r19, 1;
	and.b32  	%r20, %r18, 12;
	setp.eq.s32 	%p4, %r20, 12;
	@%p4 bra 	$L__BB0_7;
	and.b32  	%r21, %r6, 3;
	neg.s32 	%r24, %r21;
$L__BB0_6:
	.pragma "nounroll";
	// begin inline asm
	{	
ld.global.cv.u64 %rd47, [%rd47];
	}
	// end inline asm
	add.s32 	%r26, %r26, 4;
	add.s32 	%r24, %r24, 1;
	setp.ne.s32 	%p5, %r24, 0;
	@%p5 bra 	$L__BB0_6;
$L__BB0_7:
	// begin inline asm
	{	
ld.global.cv.u64 %rd28, [%rd47];
	}
	// end inline asm
	// begin inline asm
	{	
ld.global.cv.u64 %rd30, [%rd28];
	}
	// end inline asm
	// begin inline asm
	{	
ld.global.cv.u64 %rd32, [%rd30];
	}
	// end inline asm
	// begin inline asm
	{	
ld.global.cv.u64 %rd47, [%rd32];
	}
	// end inline asm
	add.s32 	%r14, %r26, 16;
	setp.lt.u32 	%p6, %r26, 32748;
	mov.u32 	%r26, %r14;
	@%p6 bra 	$L__BB0_7;
	// begin inline asm
	mov.u32 %r22, %clock;
	// end inline asm
	cvta.to.global.u64 	%rd36, %rd15;
	shl.b64 	%rd37, %rd8, 2;
	add.s64 	%rd38, %rd36, %rd37;
	st.global.u32 	[%rd38], %r17;
	cvta.to.global.u64 	%rd39, %rd16;
	add.s64 	%rd40, %rd39, %rd37;
	st.global.u32 	[%rd40], %r22;
	cvta.to.global.u64 	%rd41, %rd18;
	shl.b64 	%rd42, %rd8, 3;
	add.s64 	%rd43, %rd41, %rd42;
	st.global.u64 	[%rd43], %rd47;
$L__BB0_9:
	ret;

}


// ===== COMPILED SASS (sm_100) =====

	.target	sm_100

	.elftype	@"ET_EXEC"


//--------------------- .note.nv.tkinfo           --------------------------
	.section	.note.nv.tkinfo,"",@"SHT_NOTE"
	.sectionflags	@"SHF_NOTE_NV_TKINFO"
	.tkinfo
        /*0018*/ 	.word	0x00000002
        /*0030*/ 	.string	""
        /*0030*/ 	.string	"ptxas"
        /*0030*/ 	.string	"Cuda compilation tools, release 13.0, V13.0.88"
        /*0030*/ 	.string	"Build cuda_13.0.r13.0/compiler.36424714_0"
        /*0030*/ 	.string	"-arch sm_100 -m 64 "



//--------------------- .note.nv.cuinfo           --------------------------
	.section	.note.nv.cuinfo,"",@"SHT_NOTE"
	.sectionflags	@"SHF_NOTE_NV_CUINFO"
        /*0018*/ 	.short	0x0002
        /*001a*/ 	.short	0x0064
        /*001c*/ 	.short	0x0082
	.zero		2


//--------------------- .nv.info                  --------------------------
	.section	.nv.info,"",@"SHT_CUDA_INFO"
	.align	4


	//----- nvinfo : EIATTR_REGCOUNT
	.align		4
        /*0000*/ 	.byte	0x04, 0x2f
        /*0002*/ 	.short	(.L_1 - .L_0)
	.align		4
.L_0:
        /*0004*/ 	.word	index@(_Z7mem_latPjS_PmS0_)
        /*0008*/ 	.word	0x00000010


	//----- nvinfo : EIATTR_FRAME_SIZE
	.align		4
.L_1:
        /*000c*/ 	.byte	0x04, 0x11
        /*000e*/ 	.short	(.L_3 - .L_2)
	.align		4
.L_2:
        /*0010*/ 	.word	index@(_Z7mem_latPjS_PmS0_)
        /*0014*/ 	.word	0x00000000


	//----- nvinfo : EIATTR_MIN_STACK_SIZE
	.align		4
.L_3:
        /*0018*/ 	.byte	0x04, 0x12
        /*001a*/ 	.short	(.L_5 - .L_4)
	.align		4
.L_4:
        /*001c*/ 	.word	index@(_Z7mem_latPjS_PmS0_)
        /*0020*/ 	.word	0x00000000
.L_5:


//--------------------- .nv.compat                --------------------------
	.section	.nv.compat,"",@"SHT_CUDA_COMPAT_INFO"
	.align	4
        /*0000*/ 	.byte	0x02, 0x09, 0x00, 0x00, 0x02, 0x02, 0x01, 0x00, 0x02, 0x05, 0x05, 0x00, 0x03, 0x07, 0x01, 0x01
        /*0010*/ 	.byte	0x02, 0x03, 0x00, 0x00, 0x02, 0x06, 0x01, 0x00, 0x04, 0x0b, 0x08, 0x00, 0x09, 0x00, 0x00, 0x00
        /*0020*/ 	.byte	0x00, 0x00, 0x00, 0x00


//--------------------- .nv.info._Z7mem_latPjS_PmS0_ --------------------------
	.section	.nv.info._Z7mem_latPjS_PmS0_,"",@"SHT_CUDA_INFO"
	.sectionflags	@""
	.align	4


	//----- nvinfo : EIATTR_CUDA_API_VERSION
	.align		4
        /*0000*/ 	.byte	0x04, 0x37
        /*0002*/ 	.short	(.L_7 - .L_6)
.L_6:
        /*0004*/ 	.word	0x00000082


	//----- nvinfo : EIATTR_KPARAM_INFO
	.align		4
.L_7:
        /*0008*/ 	.byte	0x04, 0x17
        /*000a*/ 	.short	(.L_9 - .L_8)
.L_8:
        /*000c*/ 	.word	0x00000000
        /*0010*/ 	.short	0x0003
        /*0012*/ 	.short	0x0018
        /*0014*/ 	.byte	0x00, 0xf5, 0x21, 0x00


	//----- nvinfo : EIATTR_KPARAM_INFO
	.align		4
.L_9:
        /*0018*/ 	.byte	0x04, 0x17
        /*001a*/ 	.short	(.L_11 - .L_10)
.L_10:
        /*001c*/ 	.word	0x00000000
        /*0020*/ 	.short	0x0002
        /*0022*/ 	.short	0x0010
        /*0024*/ 	.byte	0x00, 0xf5, 0x21, 0x00


	//----- nvinfo : EIATTR_KPARAM_INFO
	.align		4
.L_11:
        /*0028*/ 	.byte	0x04, 0x17
        /*002a*/ 	.short	(.L_13 - .L_12)
.L_12:
        /*002c*/ 	.word	0x00000000
        /*0030*/ 	.short	0x0001
        /*0032*/ 	.short	0x0008
        /*0034*/ 	.byte	0x00, 0xf5, 0x21, 0x00


	//----- nvinfo : EIATTR_KPARAM_INFO
	.align		4
.L_13:
        /*0038*/ 	.byte	0x04, 0x17
        /*003a*/ 	.short	(.L_15 - .L_14)
.L_14:
        /*003c*/ 	.word	0x00000000
        /*0040*/ 	.short	0x0000
        /*0042*/ 	.short	0x0000
        /*0044*/ 	.byte	0x00, 0xf5, 0x21, 0x00


	//----- nvinfo : EIATTR_SPARSE_MMA_MASK
	.align		4
.L_15:
        /*0048*/ 	.byte	0x03, 0x50
        /*004a*/ 	.short	0x0000


	//----- nvinfo : EIATTR_MAXREG_COUNT
	.align		4
        /*004c*/ 	.byte	0x03, 0x1b
        /*004e*/ 	.short	0x00ff


	//----- nvinfo : EIATTR_NUM_BARRIERS
	.align		4
        /*0050*/ 	.byte	0x02, 0x4c
        /*0052*/ 	.byte	0x01
	.zero		1


	//----- nvinfo : EIATTR_MERCURY_ISA_VERSION
	.align		4
        /*0054*/ 	.byte	0x03, 0x5f
        /*0056*/ 	.short	0x0101


	//----- nvinfo : EIATTR_VRC_CTA_INIT_COUNT
	.align		4
        /*0058*/ 	.byte	0x02, 0x4a
	.zero		1
	.zero		1


	//----- nvinfo : EIATTR_EXIT_INSTR_OFFSETS
	.align		4
        /*005c*/ 	.byte	0x04, 0x1c
        /*005e*/ 	.short	(.L_17 - .L_16)


	//   ....[0]....
.L_16:
        /*0060*/ 	.word	0x000001e0


	//   ....[1]....
        /*0064*/ 	.word	0x000004e0


	//----- nvinfo : EIATTR_CRS_STACK_SIZE
	.align		4
.L_17:
        /*0068*/ 	.byte	0x04, 0x1e
        /*006a*/ 	.short	(.L_19 - .L_18)
.L_18:
        /*006c*/ 	.word	0x00000000


	//----- nvinfo : EIATTR_CBANK_PARAM_SIZE
	.align		4
.L_19:
        /*0070*/ 	.byte	0x03, 0x19
        /*0072*/ 	.short	0x0020


	//----- nvinfo : EIATTR_PARAM_CBANK
	.align		4
        /*0074*/ 	.byte	0x04, 0x0a
        /*0076*/ 	.short	(.L_21 - .L_20)
	.align		4
.L_20:
        /*0078*/ 	.word	index@(.nv.constant0._Z7mem_latPjS_PmS0_)
        /*007c*/ 	.short	0x0380
        /*007e*/ 	.short	0x0020


	//----- nvinfo : EIATTR_SW_WAR
	.align		4
.L_21:
        /*0080*/ 	.byte	0x04, 0x36
        /*0082*/ 	.short	(.L_23 - .L_22)
.L_22:
        /*0084*/ 	.word	0x00000008
.L_23:


//--------------------- .nv.callgraph             --------------------------
	.section	.nv.callgraph,"",@"SHT_CUDA_CALLGRAPH"
	.align	4
	.sectionentsize	8
	.align		4
        /*0000*/ 	.word	0x00000000
	.align		4
        /*0004*/ 	.word	0xffffffff
	.align		4
        /*0008*/ 	.word	0x00000000
	.align		4
        /*000c*/ 	.word	0xfffffffe
	.align		4
        /*0010*/ 	.word	0x00000000
	.align		4
        /*0014*/ 	.word	0xfffffffd
	.align		4
        /*0018*/ 	.word	0x00000000
	.align		4
        /*001c*/ 	.word	0xfffffffc


//--------------------- .text._Z7mem_latPjS_PmS0_ --------------------------
	.section	.text._Z7mem_latPjS_PmS0_,"ax",@progbits
	.align	128
        .global         _Z7mem_latPjS_PmS0_
        .type           _Z7mem_latPjS_PmS0_,@function
        .size           _Z7mem_latPjS_PmS0_,(.L_x_9 - _Z7mem_latPjS_PmS0_)
        .other          _Z7mem_latPjS_PmS0_,@"STO_CUDA_ENTRY STV_DEFAULT"
_Z7mem_latPjS_PmS0_:
.text._Z7mem_latPjS_PmS0_:
[----:B------:R-:W-:Y:S01]  /*0000*/  LDC R1, c[0x0][0x37c] ;  /* 0x0000df00ff017b82 */ /* 0x000fe20000000800 */
[----:B------:R-:W0:Y:S07]  /*0010*/  S2R R0, SR_TID.X ;  /* 0x0000000000007919 */ /* 0x000e2e0000002100 */
[----:B------:R-:W0:Y:S01]  /*0020*/  S2UR UR4, SR_CTAID.X ;  /* 0x00000000000479c3 */ /* 0x000e220000002500 */
[----:B------:R-:W-:Y:S07]  /*0030*/  BSSY.RECONVERGENT B0, `(.L_x_0) ;  /* 0x000001a000007945 */ /* 0x000fee0003800200 */
[----:B------:R-:W0:Y:S02]  /*0040*/  LDC R5, c[0x0][0x360] ;  /* 0x0000d800ff057b82 */ /* 0x000e240000000800 */
[----:B0-----:R-:W-:Y:S01]  /*0050*/  IMAD R5, R5, UR4, R0 ;  /* 0x0000000405057c24 */ /* 0x001fe2000f8e0200 */
[----:B------:R-:W0:Y:S04]  /*0060*/  LDCU.64 UR4, c[0x0][0x358] ;  /* 0x00006b00ff0477ac */ /* 0x000e280008000a00 */
[----:B------:R-:W-:-:S02]  /*0070*/  ISETP.GT.U32.AND P1, PT, R5, 0xdfffb, PT ;  /* 0x000dfffb0500780c */ /* 0x000fc40003f24070 */
[----:B------:R-:W-:-:S11]  /*0080*/  ISETP.GT.U32.AND P0, PT, R5, 0x3, PT ;  /* 0x000000030500780c */ /* 0x000fd60003f04070 */
[----:B------:R-:W-:Y:S05]  /*0090*/  @P1 BRA `(.L_x_1) ;  /* 0x00000000004c1947 */ /* 0x000fea0003800000 */
[----:B------:R-:W1:Y:S01]  /*00a0*/  LDC.64 R2, c[0x0][0x390] ;  /* 0x0000e400ff027b82 */ /* 0x000e620000000a00 */
[----:B------:R-:W-:Y:S02]  /*00b0*/  IMAD.MOV.U32 R6, RZ, RZ, R5 ;  /* 0x000000ffff067224 */ /* 0x000fe400078e0005 */
[----:B-1----:R-:W-:-:S04]  /*00c0*/  IMAD.WIDE.U32 R2, R5, 0x8, R2 ;  /* 0x0000000805027825 */ /* 0x002fc800078e0002 */
[----:B------:R-:W-:Y:S01]  /*00d0*/  IMAD.MOV.U32 R7, RZ, RZ, R2 ;  /* 0x000000ffff077224 */ /* 0x000fe200078e0002 */
[----:B------:R-:W-:Y:S01]  /*00e0*/  IADD3 R9, P1, PT, R2, 0x20, RZ ;  /* 0x0000002002097810 */ /* 0x000fe20007f3e0ff */
[----:B------:R-:W-:-:S04]  /*00f0*/  IMAD.MOV.U32 R8, RZ, RZ, R3 ;  /* 0x000000ffff087224 */ /* 0x000fc800078e0003 */
[----:B------:R-:W-:-:S08]  /*0100*/  IMAD.X R10, RZ, RZ, R3, P1 ;  /* 0x000000ffff0a7224 */ /* 0x000fd000008e0603 */
.L_x_2:
[----:B-1----:R-:W-:Y:S01]  /*0110*/  IMAD.MOV.U32 R2, RZ, RZ, R9 ;  /* 0x000000ffff027224 */ /* 0x002fe200078e0009 */
[C---:B------:R-:W-:Y:S01]  /*0120*/  ISETP.GE.U32.AND P1, PT, R6.reuse, 0xb7ffc, PT ;  /* 0x000b7ffc0600780c */ /* 0x040fe20003f26070 */
[----:B------:R-:W-:Y:S01]  /*0130*/  IMAD.MOV.U32 R3, RZ, RZ, R10 ;  /* 0x000000ffff037224 */ /* 0x000fe200078e000a */
[----:B------:R-:W-:Y:S01]  /*0140*/  IADD3 R9, P2, PT, R9, 0x140000, RZ ;  /* 0x0014000009097810 */ /* 0x000fe20007f5e0ff */
[----:B------:R-:W-:Y:S01]  /*0150*/  IMAD.MOV.U32 R4, RZ, RZ, R7 ;  /* 0x000000ffff047224 */ /* 0x000fe200078e0007 */
[----:B------:R-:W-:Y:S01]  /*0160*/  IADD3 R7, P3, PT, R7, 0x140000, RZ ;  /* 0x0014000007077810 */ /* 0x000fe20007f7e0ff */
[----:B------:R-:W-:Y:S02]  /*0170*/  IMAD.MOV.U32 R5, RZ, RZ, R8 ;  /* 0x000000ffff057224 */ /* 0x000fe400078e0008 */
[----:B------:R-:W-:Y:S02]  /*0180*/  VIADD R6, R6, 0x28000 ;  /* 0x0002800006067836 */ /* 0x000fe40000000000 */
[----:B------:R-:W-:Y:S01]  /*0190*/  IMAD.X R10, RZ, RZ, R10, P2 ;  /* 0x000000ffff0a7224 */ /* 0x000fe200010e060a */
[----:B0-----:R1:W-:Y:S01]  /*01a0*/  STG.E.64 desc[UR4][R4.64], R2 ;  /* 0x0000000204007986 */ /* 0x0013e2000c101b04 */
[----:B------:R-:W-:-:S02]  /*01b0*/  IMAD.X R8, RZ, RZ, R8, P3 ;  /* 0x000000ffff087224 */ /* 0x000fc400018e0608 */
[----:B------:R-:W-:Y:S05]  /*01c0*/  @!P1 BRA `(.L_x_2) ;  /* 0xfffffffc00d09947 */ /* 0x000fea000383ffff */
.L_x_1:
[----:B0-----:R-:W-:Y:S05]  /*01d0*/  BSYNC.RECONVERGENT B0 ;  /* 0x0000000000007941 */ /* 0x001fea0003800200 */
.L_x_0:
[----:B------:R-:W-:Y:S05]  /*01e0*/  @P0 EXIT ;  /* 0x000000000000094d */ /* 0x000fea0003800000 */
[----:B-1----:R-:W0:Y:S01]  /*01f0*/  LDC.64 R4, c[0x0][0x390] ;  /* 0x0000e400ff047b82 */ /* 0x002e220000000a00 */
[----:B------:R-:W1:Y:S02]  /*0200*/  LDCU.64 UR6, c[0x0][0x390] ;  /* 0x00007200ff0677ac */ /* 0x000e640008000a00 */
[C---:B-1----:R-:W-:Y:S01]  /*0210*/  IADD3 R6, P0, PT, R0.reuse, UR6, RZ ;  /* 0x0000000600067c10 */ /* 0x042fe2000ff1e0ff */
[----:B0-----:R-:W-:-:S04]  /*0220*/  IMAD.WIDE.U32 R4, R0, 0x8, R4 ;  /* 0x0000000800047825 */ /* 0x001fc800078e0004 */
[----:B------:R-:W-:Y:S01]  /*0230*/  IMAD.X R7, RZ, RZ, UR7, P0 ;  /* 0x00000007ff077e24 */ /* 0x000fe200080e06ff */
[----:B------:R0:W5:Y:S01]  /*0240*/  LDG.E.64.STRONG.SYS R2, desc[UR4][R4.64] ;  /* 0x0000000404027981 */ /* 0x000162000c1f5b00 */
[----:B------:R-:W-:-:S03]  /*0250*/  IMAD.MOV.U32 R9, RZ, RZ, R0 ;  /* 0x000000ffff097224 */ /* 0x000fc600078e0000 */
[----:B------:R0:W-:Y:S01]  /*0260*/  STG.E.64 desc[UR4][R4.64+0x6fffe0], R6 ;  /* 0x6fffe00604007986 */ /* 0x0001e2000c101b04 */
[----:B------:R-:W-:Y:S01]  /*0270*/  BAR.SYNC.DEFER_BLOCKING 0x0 ;  /* 0x0000000000007b1d */ /* 0x000fe20000010000 */
[----:B------:R-:W-:Y:S02]  /*0280*/  CS2R.32 R11, SR_CLOCKLO ;  /* 0x00000000000b7805 */ /* 0x000fe40000005000 */
[----:B0-----:R-:W-:-:S03]  /*0290*/  IADD3 R4, PT, PT, -R0, 0x7ffb, RZ ;  /* 0x00007ffb00047810 */ /* 0x001fc60007ffe1ff */
[----:B------:R-:W-:Y:S01]  /*02a0*/  BSSY.RECONVERGENT B0, `(.L_x_3) ;  /* 0x000000c000007945 */ /* 0x000fe20003800200 */
[C---:B------:R-:W-:Y:S02]  /*02b0*/  LOP3.LUT R5, R4.reuse, 0xc, RZ, 0xc0, !PT ;  /* 0x0000000c04057812 */ /* 0x040fe400078ec0ff */
[----:B------:R-:W-:Y:S02]  /*02c0*/  LEA.HI R4, R4, 0x1, RZ, 0x1e ;  /* 0x0000000104047811 */ /* 0x000fe400078ff0ff */
[----:B------:R-:W-:-:S13]  /*02d0*/  ISETP.NE.AND P0, PT, R5, 0xc, PT ;  /* 0x0000000c0500780c */ /* 0x000fda0003f05270 */
[----:B------:R-:W-:Y:S05]  /*02e0*/  @!P0 BRA `(.L_x_4) ;  /* 0x00000000001c8947 */ /* 0x000fea0003800000 */
[----:B------:R-:W-:-:S05]  /*02f0*/  LOP3.LUT R4, R4, 0x3, RZ, 0xc0, !PT ;  /* 0x0000000304047812 */ /* 0x000fca00078ec0ff */
[----:B------:R-:W-:-:S07]  /*0300*/  IMAD.MOV R4, RZ, RZ, -R4 ;  /* 0x000000ffff047224 */ /* 0x000fce00078e0a04 */
.L_x_5:
[----:B-----5:R-:W5:Y:S01]  /*0310*/  LDG.E.64.STRONG.SYS R2, desc[UR4][R2.64] ;  /* 0x0000000402027981 */ /* 0x020f62000c1f5b00 */
[----:B------:R-:W-:Y:S02]  /*0320*/  VIADD R4, R4, 0x1 ;  /* 0x0000000104047836 */ /* 0x000fe40000000000 */
[----:B------:R-:W-:-:S03]  /*0330*/  VIADD R0, R0, 0x4 ;  /* 0x0000000400007836 */ /* 0x000fc60000000000 */
[----:B------:R-:W-:-:S13]  /*0340*/  ISETP.NE.AND P0, PT, R4, RZ, PT ;  /* 0x000000ff0400720c */ /* 0x000fda0003f05270 */
[----:B------:R-:W-:Y:S05]  /*0350*/  @P0 BRA `(.L_x_5) ;  /* 0xfffffffc00ec0947 */ /* 0x000fea000383ffff */
.L_x_4:
[----:B------:R-:W-:Y:S05]  /*0360*/  BSYNC.RECONVERGENT B0 ;  /* 0x0000000000007941 */ /* 0x000fea0003800200 */
.L_x_3:
[----:B------:R-:W-:Y:S01]  /*0370*/  BSSY.RECONVERGENT B0, `(.L_x_6) ;  /* 0x0000008000007945 */ /* 0x000fe20003800200 */
.L_x_7:
[----:B-----5:R-:W2:Y:S04]  /*0380*/  LDG.E.64.STRONG.SYS R4, desc[UR4][R2.64] ;  /* 0x0000000402047981 */ /* 0x020ea8000c1f5b00 */
[----:B--2---:R-:W2:Y:S04]  /*0390*/  LDG.E.64.STRONG.SYS R4, desc[UR4][R4.64] ;  /* 0x0000000404047981 */ /* 0x004ea8000c1f5b00 */
[----:B0-2---:R-:W2:Y:S01]  /*03a0*/  LDG.E.64.STRONG.SYS R6, desc[UR4][R4.64] ;  /* 0x0000000404067981 */ /* 0x005ea2000c1f5b00 */
[C---:B------:R-:W-:Y:S01]  /*03b0*/  ISETP.GE.U32.AND P0, PT, R0.reuse, 0x7fec, PT ;  /* 0x00007fec0000780c */ /* 0x040fe20003f06070 */
[----:B------:R-:W-:-:S02]  /*03c0*/  VIADD R0, R0, 0x10 ;  /* 0x0000001000007836 */ /* 0x000fc40000000000 */
[----:B--2---:R0:W5:Y:S10]  /*03d0*/  LDG.E.64.STRONG.SYS R2, desc[UR4][R6.64] ;  /* 0x0000000406027981 */ /* 0x004174000c1f5b00 */
[----:B------:R-:W-:Y:S05]  /*03e0*/  @!P0 BRA `(.L_x_7) ;  /* 0xfffffffc00e48947 */ /* 0x000fea000383ffff */
[----:B------:R-:W-:Y:S05]  /*03f0*/  BSYNC.RECONVERGENT B0 ;  /* 0x0000000000007941 */ /* 0x000fea0003800200 */
.L_x_6:
[----:B------:R-:W-:Y:S01]  /*0400*/  CS2R.32 R13, SR_CLOCKLO ;  /* 0x00000000000d7805 */ /* 0x000fe20000005000 */
[----:B------:R-:W1:Y:S01]  /*0410*/  LDCU.128 UR8, c[0x0][0x380] ;  /* 0x00007000ff0877ac */ /* 0x000e620008000c00 */
[C---:B0-----:R-:W-:Y:S01]  /*0420*/  IMAD.SHL.U32 R6, R9.reuse, 0x4, RZ ;  /* 0x0000000409067824 */ /* 0x041fe200078e00ff */
[C---:B------:R-:W-:Y:S01]  /*0430*/  SHF.L.U64.HI R0, R9.reuse, 0x2, RZ ;  /* 0x0000000209007819 */ /* 0x040fe200000102ff */
[----:B------:R-:W0:Y:S03]  /*0440*/  LDCU.64 UR6, c[0x0][0x398] ;  /* 0x00007300ff0677ac */ /* 0x000e260008000a00 */
[C---:B-1----:R-:W-:Y:S02]  /*0450*/  IADD3 R4, P0, PT, R6.reuse, UR8, RZ ;  /* 0x0000000806047c10 */ /* 0x042fe4000ff1e0ff */
[----:B------:R-:W-:Y:S02]  /*0460*/  IADD3 R6, P1, PT, R6, UR10, RZ ;  /* 0x0000000a06067c10 */ /* 0x000fe4000ff3e0ff */
[----:B0-----:R-:W-:-:S02]  /*0470*/  LEA R8, P2, R9, UR6, 0x3 ;  /* 0x0000000609087c11 */ /* 0x001fc4000f8418ff */
[C---:B------:R-:W-:Y:S02]  /*0480*/  IADD3.X R5, PT, PT, R0.reuse, UR9, RZ, P0, !PT ;  /* 0x0000000900057c10 */ /* 0x040fe400087fe4ff */
[----:B------:R-:W-:Y:S02]  /*0490*/  IADD3.X R7, PT, PT, R0, UR11, RZ, P1, !PT ;  /* 0x0000000b00077c10 */ /* 0x000fe40008ffe4ff */
[----:B------:R-:W-:Y:S01]  /*04a0*/  LEA.HI.X R9, R9, UR7, RZ, 0x3, P2 ;  /* 0x0000000709097c11 */ /* 0x000fe200090f1cff */
[----:B------:R-:W-:Y:S04]  /*04b0*/  STG.E desc[UR4][R4.64], R11 ;  /* 0x0000000b04007986 */ /* 0x000fe8000c101904 */
[----:B------:R-:W-:Y:S04]  /*04c0*/  STG.E desc[UR4][R6.64], R13 ;  /* 0x0000000d06007986 */ /* 0x000fe8000c101904 */
[----:B-----5:R-:W-:Y:S01]  /*04d0*/  STG.E.64 desc[UR4][R8.64], R2 ;  /* 0x0000000208007986 */ /* 0x020fe2000c101b04 */
[----:B------:R-:W-:Y:S05]  /*04e0*/  EXIT ;  /* 0x000000000000794d */ /* 0x000fea0003800000 */
.L_x_8:
[----:B------:R-:W-:-:S00]  /*04f0*/  BRA `(.L_x_8) ;  /* 0xfffffffc00fc7947 */ /* 0x000fc0000383ffff */
[----:B------:R-:W-:-:S00]  /*0500*/  NOP ;  /* 0x0000000000007918 */ /* 0x000fc00000000000 */
[----:B------:R-:W-:-:S00]  /*0510*/  NOP ;  /* 0x0000000000007918 */ /* 0x000fc00000000000 */
[----:B------:R-:W-:-:S00]  /*0520*/  NOP ;  /* 0x0000000000007918 */ /* 0x000fc00000000000 */
[----:B------:R-:W-:-:S00]  /*0530*/  NOP ;  /* 0x0000000000007918 */ /* 0x000fc00000000000 */
[----:B------:R-:W-:-:S00]  /*0540*/  NOP ;  /* 0x0000000000007918 */ /* 0x000fc00000000000 */
[----:B------:R-:W-:-:S00]  /*0550*/  NOP ;  /* 0x0000000000007918 */ /* 0x000fc00000000000 */
[----:B------:R-:W-:-:S00]  /*0560*/  NOP ;  /* 0x0000000000007918 */ /* 0x000fc00000000000 */
[----:B------:R-:W-:-:S00]  /*0570*/  NOP ;  /* 0x0000000000007918 */ /* 0x000fc00000000000 */
.L_x_9:


//--------------------- .nv.shared.reserved.0     --------------------------
	.section	.nv.shared.reserved.0,"aw",@nobits
	.weak		__nv_reservedSMEM_offset_0_alias
	.size		__nv_reservedSMEM_offset_0_alias, 0, 64
	.other		__nv_reservedSMEM_offset_0_alias,@"STO_CUDA_RESERVED_SHARED STV_DEFAULT"
__nv_reservedSMEM_offset_0_alias:
	.zero		0
	.zero		64


//--------------------- .nv.constant0._Z7mem_latPjS_PmS0_ --------------------------
	.section	.nv.constant0._Z7mem_latPjS_PmS0_,"a",@progbits
	.sectionflags	@""
	.align	4
.nv.constant0._Z7mem_latPjS_PmS0_:
	.zero		928


//--------------------- SYMBOLS --------------------------

	.type		.nv.reservedSmem.offset0,@object
	.size		.nv.reservedSmem.offset0,0x4
